//
// Generated by NVIDIA NVVM Compiler
//
// Compiler Build ID: CL-36424714
// Cuda compilation tools, release 13.0, V13.0.88
// Based on NVVM 20.0.0
//

.version 9.0
.target sm_100
.address_size 64

	// .globl	_Z8MatMultiP3tmpS0_Pdi

.visible .entry _Z8MatMultiP3tmpS0_Pdi(
	.param .u64 .ptr .align 1 _Z8MatMultiP3tmpS0_Pdi_param_0,
	.param .u64 .ptr .align 1 _Z8MatMultiP3tmpS0_Pdi_param_1,
	.param .u64 .ptr .align 1 _Z8MatMultiP3tmpS0_Pdi_param_2,
	.param .u32 _Z8MatMultiP3tmpS0_Pdi_param_3
)
{
	.reg .pred 	%p<10>;
	.reg .b32 	%r<41>;
	.reg .b64 	%rd<21>;
	.reg .b64 	%fd<109>;

	ld.param.u64 	%rd4, [_Z8MatMultiP3tmpS0_Pdi_param_0];
	ld.param.u64 	%rd5, [_Z8MatMultiP3tmpS0_Pdi_param_1];
	ld.param.u64 	%rd3, [_Z8MatMultiP3tmpS0_Pdi_param_2];
	ld.param.u32 	%r15, [_Z8MatMultiP3tmpS0_Pdi_param_3];
	cvta.to.global.u64 	%rd1, %rd5;
	cvta.to.global.u64 	%rd2, %rd4;
	mov.u32 	%r16, %ctaid.x;
	mov.u32 	%r17, %ntid.x;
	mov.u32 	%r18, %tid.x;
	mad.lo.s32 	%r1, %r16, %r17, %r18;
	mov.u32 	%r19, %ctaid.y;
	mov.u32 	%r20, %ntid.y;
	mov.u32 	%r21, %tid.y;
	mad.lo.s32 	%r22, %r19, %r20, %r21;
	max.s32 	%r23, %r1, %r22;
	setp.ge.s32 	%p1, %r23, %r15;
	setp.ne.s32 	%p2, %r1, %r22;
	or.pred  	%p3, %p2, %p1;
	@%p3 bra 	$L__BB0_11;
	shr.u32 	%r2, %r15, 2;
	setp.lt.u32 	%p4, %r15, 4;
	mov.f64 	%fd108, 0d0000000000000000;
	@%p4 bra 	$L__BB0_10;
	mul.lo.s32 	%r25, %r15, %r1;
	shr.u32 	%r3, %r25, 2;
	add.s32 	%r26, %r2, -1;
	setp.lt.u32 	%p5, %r26, 3;
	mov.f64 	%fd108, 0d0000000000000000;
	mov.b32 	%r40, 0;
	@%p5 bra 	$L__BB0_5;
	and.b32  	%r40, %r2, 536870908;
	and.b32  	%r29, %r2, 536870908;
	neg.s32 	%r38, %r29;
	mov.f64 	%fd108, 0d0000000000000000;
	mov.b32 	%r37, 0;
	mov.u32 	%r36, %r3;
$L__BB0_4:
	.pragma "nounroll";
	mul.wide.u32 	%rd6, %r36, 32;
	add.s64 	%rd7, %rd2, %rd6;
	ld.global.f64 	%fd14, [%rd7];
	mul.wide.u32 	%rd8, %r37, 32;
	add.s64 	%rd9, %rd1, %rd8;
	ld.global.f64 	%fd15, [%rd9];
	ld.global.f64 	%fd16, [%rd7+8];
	ld.global.f64 	%fd17, [%rd9+32];
	mul.f64 	%fd18, %fd16, %fd17;
	fma.rn.f64 	%fd19, %fd14, %fd15, %fd18;
	ld.global.f64 	%fd20, [%rd7+16];
	ld.global.f64 	%fd21, [%rd9+64];
	fma.rn.f64 	%fd22, %fd20, %fd21, %fd19;
	ld.global.f64 	%fd23, [%rd7+24];
	ld.global.f64 	%fd24, [%rd9+96];
	fma.rn.f64 	%fd25, %fd23, %fd24, %fd22;
	add.f64 	%fd26, %fd108, %fd25;
	ld.global.f64 	%fd27, [%rd7+32];
	ld.global.f64 	%fd28, [%rd9+128];
	ld.global.f64 	%fd29, [%rd7+40];
	ld.global.f64 	%fd30, [%rd9+160];
	mul.f64 	%fd31, %fd29, %fd30;
	fma.rn.f64 	%fd32, %fd27, %fd28, %fd31;
	ld.global.f64 	%fd33, [%rd7+48];
	ld.global.f64 	%fd34, [%rd9+192];
	fma.rn.f64 	%fd35, %fd33, %fd34, %fd32;
	ld.global.f64 	%fd36, [%rd7+56];
	ld.global.f64 	%fd37, [%rd9+224];
	fma.rn.f64 	%fd38, %fd36, %fd37, %fd35;
	add.f64 	%fd39, %fd26, %fd38;
	ld.global.f64 	%fd40, [%rd7+64];
	ld.global.f64 	%fd41, [%rd9+256];
	ld.global.f64 	%fd42, [%rd7+72];
	ld.global.f64 	%fd43, [%rd9+288];
	mul.f64 	%fd44, %fd42, %fd43;
	fma.rn.f64 	%fd45, %fd40, %fd41, %fd44;
	ld.global.f64 	%fd46, [%rd7+80];
	ld.global.f64 	%fd47, [%rd9+320];
	fma.rn.f64 	%fd48, %fd46, %fd47, %fd45;
	ld.global.f64 	%fd49, [%rd7+88];
	ld.global.f64 	%fd50, [%rd9+352];
	fma.rn.f64 	%fd51, %fd49, %fd50, %fd48;
	add.f64 	%fd52, %fd39, %fd51;
	ld.global.f64 	%fd53, [%rd7+96];
	ld.global.f64 	%fd54, [%rd9+384];
	ld.global.f64 	%fd55, [%rd7+104];
	ld.global.f64 	%fd56, [%rd9+416];
	mul.f64 	%fd57, %fd55, %fd56;
	fma.rn.f64 	%fd58, %fd53, %fd54, %fd57;
	ld.global.f64 	%fd59, [%rd7+112];
	ld.global.f64 	%fd60, [%rd9+448];
	fma.rn.f64 	%fd61, %fd59, %fd60, %fd58;
	ld.global.f64 	%fd62, [%rd7+120];
	ld.global.f64 	%fd63, [%rd9+480];
	fma.rn.f64 	%fd64, %fd62, %fd63, %fd61;
	add.f64 	%fd108, %fd52, %fd64;
	add.s32 	%r38, %r38, 4;
	add.s32 	%r37, %r37, 16;
	add.s32 	%r36, %r36, 4;
	setp.ne.s32 	%p6, %r38, 0;
	@%p6 bra 	$L__BB0_4;
$L__BB0_5:
	and.b32  	%r30, %r2, 3;
	setp.eq.s32 	%p7, %r30, 0;
	@%p7 bra 	$L__BB0_10;
	setp.eq.s32 	%p8, %r30, 1;
	@%p8 bra 	$L__BB0_8;
	add.s32 	%r31, %r40, %r3;
	mul.wide.u32 	%rd10, %r31, 32;
	add.s64 	%rd11, %rd2, %rd10;
	ld.global.f64 	%fd66, [%rd11];
	shl.b32 	%r32, %r40, 2;
	mul.wide.u32 	%rd12, %r32, 32;
	add.s64 	%rd13, %rd1, %rd12;
	ld.global.f64 	%fd67, [%rd13];
	ld.global.f64 	%fd68, [%rd11+8];
	ld.global.f64 	%fd69, [%rd13+32];
	mul.f64 	%fd70, %fd68, %fd69;
	fma.rn.f64 	%fd71, %fd66, %fd67, %fd70;
	ld.global.f64 	%fd72, [%rd11+16];
	ld.global.f64 	%fd73, [%rd13+64];
	fma.rn.f64 	%fd74, %fd72, %fd73, %fd71;
	ld.global.f64 	%fd75, [%rd11+24];
	ld.global.f64 	%fd76, [%rd13+96];
	fma.rn.f64 	%fd77, %fd75, %fd76, %fd74;
	add.f64 	%fd78, %fd108, %fd77;
	ld.global.f64 	%fd79, [%rd11+32];
	ld.global.f64 	%fd80, [%rd13+128];
	ld.global.f64 	%fd81, [%rd11+40];
	ld.global.f64 	%fd82, [%rd13+160];
	mul.f64 	%fd83, %fd81, %fd82;
	fma.rn.f64 	%fd84, %fd79, %fd80, %fd83;
	ld.global.f64 	%fd85, [%rd11+48];
	ld.global.f64 	%fd86, [%rd13+192];
	fma.rn.f64 	%fd87, %fd85, %fd86, %fd84;
	ld.global.f64 	%fd88, [%rd11+56];
	ld.global.f64 	%fd89, [%rd13+224];
	fma.rn.f64 	%fd90, %fd88, %fd89, %fd87;
	add.f64 	%fd108, %fd78, %fd90;
	add.s32 	%r40, %r40, 2;
$L__BB0_8:
	and.b32  	%r33, %r15, 4;
	setp.eq.s32 	%p9, %r33, 0;
	@%p9 bra 	$L__BB0_10;
	add.s32 	%r34, %r40, %r3;
	mul.wide.u32 	%rd14, %r34, 32;
	add.s64 	%rd15, %rd2, %rd14;
	ld.global.f64 	%fd91, [%rd15];
	shl.b32 	%r35, %r40, 2;
	mul.wide.u32 	%rd16, %r35, 32;
	add.s64 	%rd17, %rd1, %rd16;
	ld.global.f64 	%fd92, [%rd17];
	ld.global.f64 	%fd93, [%rd15+8];
	ld.global.f64 	%fd94, [%rd17+32];
	mul.f64 	%fd95, %fd93, %fd94;
	fma.rn.f64 	%fd96, %fd91, %fd92, %fd95;
	ld.global.f64 	%fd97, [%rd15+16];
	ld.global.f64 	%fd98, [%rd17+64];
	fma.rn.f64 	%fd99, %fd97, %fd98, %fd96;
	ld.global.f64 	%fd100, [%rd15+24];
	ld.global.f64 	%fd101, [%rd17+96];
	fma.rn.f64 	%fd102, %fd100, %fd101, %fd99;
	add.f64 	%fd108, %fd108, %fd102;
$L__BB0_10:
	cvta.to.global.u64 	%rd18, %rd3;
	mul.wide.u32 	%rd19, %r1, 8;
	add.s64 	%rd20, %rd18, %rd19;
	st.global.f64 	[%rd20], %fd108;
$L__BB0_11:
	ret;

}


// ===== COMPILED SASS (sm_100) =====

	.target	sm_100

	.elftype	@"ET_EXEC"


//--------------------- .note.nv.tkinfo           --------------------------
	.section	.note.nv.tkinfo,"",@"SHT_NOTE"
	.sectionflags	@"SHF_NOTE_NV_TKINFO"
	.tkinfo
        /*0018*/ 	.word	0x00000002
        /*0030*/ 	.string	""
        /*0030*/ 	.string	"ptxas"
        /*0030*/ 	.string	"Cuda compilation tools, release 13.0, V13.0.88"
        /*0030*/ 	.string	"Build cuda_13.0.r13.0/compiler.36424714_0"
        /*0030*/ 	.string	"-arch sm_100 -m 64 "



//--------------------- .note.nv.cuinfo           --------------------------
	.section	.note.nv.cuinfo,"",@"SHT_NOTE"
	.sectionflags	@"SHF_NOTE_NV_CUINFO"
        /*0018*/ 	.short	0x0002
        /*001a*/ 	.short	0x0064
        /*001c*/ 	.short	0x0082
	.zero		2


//--------------------- .nv.info                  --------------------------
	.section	.nv.info,"",@"SHT_CUDA_INFO"
	.align	4


	//----- nvinfo : EIATTR_REGCOUNT
	.align		4
        /*0000*/ 	.byte	0x04, 0x2f
        /*0002*/ 	.short	(.L_1 - .L_0)
	.align		4
.L_0:
        /*0004*/ 	.word	index@(_Z8MatMultiP3tmpS0_Pdi)
        /*0008*/ 	.word	0x00000020


	//----- nvinfo : EIATTR_FRAME_SIZE
	.align		4
.L_1:
        /*000c*/ 	.byte	0x04, 0x11
        /*000e*/ 	.short	(.L_3 - .L_2)
	.align		4
.L_2:
        /*0010*/ 	.word	index@(_Z8MatMultiP3tmpS0_Pdi)
        /*0014*/ 	.word	0x00000000


	//----- nvinfo : EIATTR_MIN_STACK_SIZE
	.align		4
.L_3:
        /*0018*/ 	.byte	0x04, 0x12
        /*001a*/ 	.short	(.L_5 - .L_4)
	.align		4
.L_4:
        /*001c*/ 	.word	index@(_Z8MatMultiP3tmpS0_Pdi)
        /*0020*/ 	.word	0x00000000
.L_5:


//--------------------- .nv.compat                --------------------------
	.section	.nv.compat,"",@"SHT_CUDA_COMPAT_INFO"
	.align	4
        /*0000*/ 	.byte	0x02, 0x09, 0x00, 0x00, 0x02, 0x02, 0x01, 0x00, 0x02, 0x05, 0x05, 0x00, 0x03, 0x07, 0x01, 0x01
        /*0010*/ 	.byte	0x02, 0x03, 0x00, 0x00, 0x02, 0x06, 0x01, 0x00, 0x04, 0x0b, 0x08, 0x00, 0x01, 0x00, 0x00, 0x00
        /*0020*/ 	.byte	0x00, 0x00, 0x00, 0x00


//--------------------- .nv.info._Z8MatMultiP3tmpS0_Pdi --------------------------
	.section	.nv.info._Z8MatMultiP3tmpS0_Pdi,"",@"SHT_CUDA_INFO"
	.sectionflags	@""
	.align	4


	//----- nvinfo : EIATTR_CUDA_API_VERSION
	.align		4
        /*0000*/ 	.byte	0x04, 0x37
        /*0002*/ 	.short	(.L_7 - .L_6)
.L_6:
        /*0004*/ 	.word	0x00000082


	//----- nvinfo : EIATTR_KPARAM_INFO
	.align		4
.L_7:
        /*0008*/ 	.byte	0x04, 0x17
        /*000a*/ 	.short	(.L_9 - .L_8)
.L_8:
        /*000c*/ 	.word	0x00000000
        /*0010*/ 	.short	0x0003
        /*0012*/ 	.short	0x0018
        /*0014*/ 	.byte	0x00, 0xf0, 0x11, 0x00


	//----- nvinfo : EIATTR_KPARAM_INFO
	.align		4
.L_9:
        /*0018*/ 	.byte	0x04, 0x17
        /*001a*/ 	.short	(.L_11 - .L_10)
.L_10:
        /*001c*/ 	.word	0x00000000
        /*0020*/ 	.short	0x0002
        /*0022*/ 	.short	0x0010
        /*0024*/ 	.byte	0x00, 0xf5, 0x21, 0x00


	//----- nvinfo : EIATTR_KPARAM_INFO
	.align		4
.L_11:
        /*0028*/ 	.byte	0x04, 0x17
        /*002a*/ 	.short	(.L_13 - .L_12)
.L_12:
        /*002c*/ 	.word	0x00000000
        /*0030*/ 	.short	0x0001
        /*0032*/ 	.short	0x0008
        /*0034*/ 	.byte	0x00, 0xf5, 0x21, 0x00


	//----- nvinfo : EIATTR_KPARAM_INFO
	.align		4
.L_13:
        /*0038*/ 	.byte	0x04, 0x17
        /*003a*/ 	.short	(.L_15 - .L_14)
.L_14:
        /*003c*/ 	.word	0x00000000
        /*0040*/ 	.short	0x0000
        /*0042*/ 	.short	0x0000
        /*0044*/ 	.byte	0x00, 0xf5, 0x21, 0x00


	//----- nvinfo : EIATTR_SPARSE_MMA_MASK
	.align		4
.L_15:
        /*0048*/ 	.byte	0x03, 0x50
        /*004a*/ 	.short	0x0000


	//----- nvinfo : EIATTR_MAXREG_COUNT
	.align		4
        /*004c*/ 	.byte	0x03, 0x1b
        /*004e*/ 	.short	0x00ff


	//----- nvinfo : EIATTR_MERCURY_ISA_VERSION
	.align		4
        /*0050*/ 	.byte	0x03, 0x5f
        /*0052*/ 	.short	0x0101


	//----- nvinfo : EIATTR_VRC_CTA_INIT_COUNT
	.align		4
        /*0054*/ 	.byte	0x02, 0x4a
	.zero		1
	.zero		1


	//----- nvinfo : EIATTR_EXIT_INSTR_OFFSETS
	.align		4
        /*0058*/ 	.byte	0x04, 0x1c
        /*005a*/ 	.short	(.L_17 - .L_16)


	//   ....[0]....
.L_16:
        /*005c*/ 	.word	0x000000d0


	//   ....[1]....
        /*0060*/ 	.word	0x000009a0


	//----- nvinfo : EIATTR_CBANK_PARAM_SIZE
	.align		4
.L_17:
        /*0064*/ 	.byte	0x03, 0x19
        /*0066*/ 	.short	0x001c


	//----- nvinfo : EIATTR_PARAM_CBANK
	.align		4
        /*0068*/ 	.byte	0x04, 0x0a
        /*006a*/ 	.short	(.L_19 - .L_18)
	.align		4
.L_18:
        /*006c*/ 	.word	index@(.nv.constant0._Z8MatMultiP3tmpS0_Pdi)
        /*0070*/ 	.short	0x0380
        /*0072*/ 	.short	0x001c


	//----- nvinfo : EIATTR_SW_WAR
	.align		4
.L_19:
        /*0074*/ 	.byte	0x04, 0x36
        /*0076*/ 	.short	(.L_21 - .L_20)
.L_20:
        /*0078*/ 	.word	0x00000008
.L_21:


//--------------------- .nv.callgraph             --------------------------
	.section	.nv.callgraph,"",@"SHT_CUDA_CALLGRAPH"
	.align	4
	.sectionentsize	8
	.align		4
        /*0000*/ 	.word	0x00000000
	.align		4
        /*0004*/ 	.word	0xffffffff
	.align		4
        /*0008*/ 	.word	0x00000000
	.align		4
        /*000c*/ 	.word	0xfffffffe
	.align		4
        /*0010*/ 	.word	0x00000000
	.align		4
        /*0014*/ 	.word	0xfffffffd
	.align		4
        /*0018*/ 	.word	0x00000000
	.align		4
        /*001c*/ 	.word	0xfffffffc


//--------------------- .text._Z8MatMultiP3tmpS0_Pdi --------------------------
	.section	.text._Z8MatMultiP3tmpS0_Pdi,"ax",@progbits
	.align	128
        .global         _Z8MatMultiP3tmpS0_Pdi
        .type           _Z8MatMultiP3tmpS0_Pdi,@function
        .size           _Z8MatMultiP3tmpS0_Pdi,(.L_x_5 - _Z8MatMultiP3tmpS0_Pdi)
        .other          _Z8MatMultiP3tmpS0_Pdi,@"STO_CUDA_ENTRY STV_DEFAULT"
_Z8MatMultiP3tmpS0_Pdi:
.text._Z8MatMultiP3tmpS0_Pdi:
[----:B------:R-:W-:Y:S01]  /*0000*/  LDC R1, c[0x0][0x37c] ;  /* 0x0000df00ff017b82 */ /* 0x000fe20000000800 */
[----:B------:R-:W0:Y:S07]  /*0010*/  S2R R3, SR_TID.X ;  /* 0x0000000000037919 */ /* 0x000e2e0000002100 */
[----:B------:R-:W0:Y:S01]  /*0020*/  S2UR UR4, SR_CTAID.X ;  /* 0x00000000000479c3 */ /* 0x000e220000002500 */
[----:B------:R-:W1:Y:S01]  /*0030*/  LDCU UR7, c[0x0][0x398] ;  /* 0x00007300ff0777ac */ /* 0x000e620008000800 */
[----:B------:R-:W2:Y:S06]  /*0040*/  S2R R5, SR_TID.Y ;  /* 0x0000000000057919 */ /* 0x000eac0000002200 */
[----:B------:R-:W0:Y:S08]  /*0050*/  LDC R0, c[0x0][0x360] ;  /* 0x0000d800ff007b82 */ /* 0x000e300000000800 */
[----:B------:R-:W2:Y:S08]  /*0060*/  S2UR UR5, SR_CTAID.Y ;  /* 0x00000000000579c3 */ /* 0x000eb00000002600 */
[----:B------:R-:W2:Y:S01]  /*0070*/  LDC R2, c[0x0][0x364] ;  /* 0x0000d900ff027b82 */ /* 0x000ea20000000800 */
[----:B0-----:R-:W-:-:S02]  /*0080*/  IMAD R0, R0, UR4, R3 ;  /* 0x0000000400007c24 */ /* 0x001fc4000f8e0203 */
[----:B--2---:R-:W-:-:S05]  /*0090*/  IMAD R3, R2, UR5, R5 ;  /* 0x0000000502037c24 */ /* 0x004fca000f8e0205 */
[----:B------:R-:W-:-:S04]  /*00a0*/  VIMNMX R2, PT, PT, R0, R3, !PT ;  /* 0x0000000300027248 */ /* 0x000fc80007fe0100 */
[----:B-1----:R-:W-:-:S04]  /*00b0*/  ISETP.GE.AND P0, PT, R2, UR7, PT ;  /* 0x0000000702007c0c */ /* 0x002fc8000bf06270 */
[----:B------:R-:W-:-:S13]  /*00c0*/  ISETP.NE.OR P0, PT, R0, R3, P0 ;  /* 0x000000030000720c */ /* 0x000fda0000705670 */
[----:B------:R-:W-:Y:S05]  /*00d0*/  @P0 EXIT ;  /* 0x000000000000094d */ /* 0x000fea0003800000 */
[----:B------:R-:W-:Y:S01]  /*00e0*/  UISETP.GE.U32.AND UP0, UPT, UR7, 0x4, UPT ;  /* 0x000000040700788c */ /* 0x000fe2000bf06070 */
[----:B------:R-:W-:Y:S01]  /*00f0*/  CS2R R20, SRZ ;  /* 0x0000000000147805 */ /* 0x000fe2000001ff00 */
[----:B------:R-:W0:Y:S07]  /*0100*/  LDCU.64 UR8, c[0x0][0x358] ;  /* 0x00006b00ff0877ac */ /* 0x000e2e0008000a00 */
[----:B------:R-:W-:Y:S05]  /*0110*/  BRA.U !UP0, `(.L_x_0) ;  /* 0x0000000908147547 */ /* 0x000fea000b800000 */
[----:B------:R-:W-:Y:S02]  /*0120*/  USHF.R.U32.HI UR4, URZ, 0x2, UR7 ;  /* 0x00000002ff047899 */ /* 0x000fe40008011607 */
[----:B------:R-:W-:Y:S02]  /*0130*/  IMAD R4, R0, UR7, RZ ;  /* 0x0000000700047c24 */ /* 0x000fe4000f8e02ff */
[----:B------:R-:W-:Y:S01]  /*0140*/  HFMA2 R3, -RZ, RZ, 0, 0 ;  /* 0x00000000ff037431 */ /* 0x000fe200000001ff */
[----:B------:R-:W-:Y:S01]  /*0150*/  CS2R R20, SRZ ;  /* 0x0000000000147805 */ /* 0x000fe2000001ff00 */
[----:B------:R-:W-:Y:S01]  /*0160*/  UIADD3 UR5, UPT, UPT, UR4, -0x1, URZ ;  /* 0xffffffff04057890 */ /* 0x000fe2000fffe0ff */
[----:B------:R-:W-:Y:S01]  /*0170*/  SHF.R.U32.HI R4, RZ, 0x2, R4 ;  /* 0x00000002ff047819 */ /* 0x000fe20000011604 */
[----:B------:R-:W-:Y:S02]  /*0180*/  ULOP3.LUT UP0, UR6, UR4, 0x3, URZ, 0xc0, !UPT ;  /* 0x0000000304067892 */ /* 0x000fe4000f80c0ff */
[----:B------:R-:W-:-:S09]  /*0190*/  UISETP.GE.U32.AND UP1, UPT, UR5, 0x3, UPT ;  /* 0x000000030500788c */ /* 0x000fd2000bf26070 */
[----:B------:R-:W-:Y:S05]  /*01a0*/  BRA.U !UP1, `(.L_x_1) ;  /* 0x00000005090c7547 */ /* 0x000fea000b800000 */
[----:B------:R-:W-:Y:S01]  /*01b0*/  ULOP3.LUT UR4, UR4, 0x1ffffffc, URZ, 0xc0, !UPT ;  /* 0x1ffffffc04047892 */ /* 0x000fe2000f8ec0ff */
[----:B------:R-:W-:Y:S01]  /*01c0*/  IMAD.MOV.U32 R5, RZ, RZ, RZ ;  /* 0x000000ffff057224 */ /* 0x000fe200078e00ff */
[----:B------:R-:W-:Y:S02]  /*01d0*/  MOV R2, R4 ;  /* 0x0000000400027202 */ /* 0x000fe40000000f00 */
[----:B------:R-:W-:Y:S01]  /*01e0*/  CS2R R20, SRZ ;  /* 0x0000000000147805 */ /* 0x000fe2000001ff00 */
[----:B------:R-:W-:Y:S02]  /*01f0*/  UIADD3 UR5, UPT, UPT, -UR4, URZ, URZ ;  /* 0x000000ff04057290 */ /* 0x000fe4000fffe1ff */
[----:B------:R-:W-:-:S10]  /*0200*/  IMAD.U32 R3, RZ, RZ, UR4 ;  /* 0x00000004ff037e24 */ /* 0x000fd4000f8e00ff */
.L_x_2:
[----:B------:R-:W1:Y:S08]  /*0210*/  LDC.64 R26, c[0x0][0x380] ;  /* 0x0000e000ff1a7b82 */ /* 0x000e700000000a00 */
[----:B------:R-:W2:Y:S01]  /*0220*/  LDC.64 R6, c[0x0][0x388] ;  /* 0x0000e200ff067b82 */ /* 0x000ea20000000a00 */
[----:B-1----:R-:W-:-:S05]  /*0230*/  IMAD.WIDE.U32 R26, R2, 0x20, R26 ;  /* 0x00000020021a7825 */ /* 0x002fca00078e001a */
[----:B0-----:R-:W3:Y:S01]  /*0240*/  LDG.E.64 R8, desc[UR8][R26.64+0x8] ;  /* 0x000008081a087981 */ /* 0x001ee2000c1e1b00 */
[----:B--2---:R-:W-:-:S03]  /*0250*/  IMAD.WIDE.U32 R6, R5, 0x20, R6 ;  /* 0x0000002005067825 */ /* 0x004fc600078e0006 */
[----:B------:R-:W2:Y:S04]  /*0260*/  LDG.E.64 R14, desc[UR8][R26.64] ;  /* 0x000000081a0e7981 */ /* 0x000ea8000c1e1b00 */
[----:B------:R-:W3:Y:S04]  /*0270*/  LDG.E.64 R10, desc[UR8][R6.64+0x20] ;  /* 0x00002008060a7981 */ /* 0x000ee8000c1e1b00 */
[----:B------:R-:W2:Y:S04]  /*0280*/  LDG.E.64 R22, desc[UR8][R6.64] ;  /* 0x0000000806167981 */ /* 0x000ea8000c1e1b00 */
[----:B------:R-:W4:Y:S04]  /*0290*/  LDG.E.64 R18, desc[UR8][R26.64+0x10] ;  /* 0x000010081a127981 */ /* 0x000f28000c1e1b00 */
[----:B------:R-:W4:Y:S04]  /*02a0*/  LDG.E.64 R16, desc[UR8][R6.64+0x40] ;  /* 0x0000400806107981 */ /* 0x000f28000c1e1b00 */
[----:B------:R-:W5:Y:S04]  /*02b0*/  LDG.E.64 R12, desc[UR8][R6.64+0x60] ;  /* 0x00006008060c7981 */ /* 0x000f68000c1e1b00 */
[----:B------:R-:W5:Y:S04]  /*02c0*/  LDG.E.64 R24, desc[UR8][R26.64+0x78] ;  /* 0x000078081a187981 */ /* 0x000f68000c1e1b00 */
[----:B------:R-:W5:Y:S01]  /*02d0*/  LDG.E.64 R28, desc[UR8][R6.64+0x1e0] ;  /* 0x0001e008061c7981 */ /* 0x000f62000c1e1b00 */
[----:B---3--:R-:W-:-:S03]  /*02e0*/  DMUL R8, R8, R10 ;  /* 0x0000000a08087228 */ /* 0x008fc60000000000 */
[----:B------:R-:W5:Y:S05]  /*02f0*/  LDG.E.64 R10, desc[UR8][R26.64+0x18] ;  /* 0x000018081a0a7981 */ /* 0x000f6a000c1e1b00 */
[----:B--2---:R-:W-:Y:S01]  /*0300*/  DFMA R22, R14, R22, R8 ;  /* 0x000000160e16722b */ /* 0x004fe20000000008 */
[----:B------:R-:W2:Y:S04]  /*0310*/  LDG.E.64 R14, desc[UR8][R26.64+0x28] ;  /* 0x000028081a0e7981 */ /* 0x000ea8000c1e1b00 */
[----:B------:R-:W2:Y:S03]  /*0320*/  LDG.E.64 R8, desc[UR8][R6.64+0xa0] ;  /* 0x0000a00806087981 */ /* 0x000ea6000c1e1b00 */
[----:B----4-:R-:W-:-:S02]  /*0330*/  DFMA R16, R18, R16, R22 ;  /* 0x000000101210722b */ /* 0x010fc40000000016 */
[----:B------:R-:W3:Y:S04]  /*0340*/  LDG.E.64 R22, desc[UR8][R26.64+0x20] ;  /* 0x000020081a167981 */ /* 0x000ee8000c1e1b00 */
[----:B------:R-:W3:Y:S02]  /*0350*/  LDG.E.64 R18, desc[UR8][R6.64+0x80] ;  /* 0x0000800806127981 */ /* 0x000ee4000c1e1b00 */
[----:B-----5:R-:W-:Y:S02]  /*0360*/  DFMA R12, R10, R12, R16 ;  /* 0x0000000c0a0c722b */ /* 0x020fe40000000010 */
[----:B------:R-:W4:Y:S04]  /*0370*/  LDG.E.64 R10, desc[UR8][R26.64+0x30] ;  /* 0x000030081a0a7981 */ /* 0x000f28000c1e1b00 */
[----:B------:R-:W4:Y:S01]  /*0380*/  LDG.E.64 R16, desc[UR8][R6.64+0xc0] ;  /* 0x0000c00806107981 */ /* 0x000f22000c1e1b00 */
[----:B--2---:R-:W-:-:S03]  /*0390*/  DMUL R8, R14, R8 ;  /* 0x000000080e087228 */ /* 0x004fc60000000000 */
[----:B------:R-:W2:Y:S05]  /*03a0*/  LDG.E.64 R14, desc[UR8][R6.64+0xe0] ;  /* 0x0000e008060e7981 */ /* 0x000eaa000c1e1b00 */
[----:B---3--:R-:W-:Y:S02]  /*03b0*/  DFMA R18, R22, R18, R8 ;  /* 0x000000121612722b */ /* 0x008fe40000000008 */
[----:B------:R-:W2:Y:S04]  /*03c0*/  LDG.E.64 R8, desc[UR8][R26.64+0x38] ;  /* 0x000038081a087981 */ /* 0x000ea8000c1e1b00 */
[----:B------:R-:W3:Y:S02]  /*03d0*/  LDG.E.64 R22, desc[UR8][R26.64+0x40] ;  /* 0x000040081a167981 */ /* 0x000ee4000c1e1b00 */
[----:B----4-:R-:W-:-:S02]  /*03e0*/  DFMA R16, R10, R16, R18 ;  /* 0x000000100a10722b */ /* 0x010fc40000000012 */
[----:B------:R-:W4:Y:S04]  /*03f0*/  LDG.E.64 R18, desc[UR8][R26.64+0x48] ;  /* 0x000048081a127981 */ /* 0x000f28000c1e1b00 */
[----:B------:R-:W4:Y:S02]  /*0400*/  LDG.E.64 R10, desc[UR8][R6.64+0x120] ;  /* 0x00012008060a7981 */ /* 0x000f24000c1e1b00 */
[----:B--2---:R-:W-:Y:S02]  /*0410*/  DFMA R8, R8, R14, R16 ;  /* 0x0000000e0808722b */ /* 0x004fe40000000010 */
[----:B------:R-:W3:Y:S04]  /*0420*/  LDG.E.64 R16, desc[UR8][R6.64+0x100] ;  /* 0x0001000806107981 */ /* 0x000ee8000c1e1b00 */
[----:B------:R-:W2:Y:S01]  /*0430*/  LDG.E.64 R14, desc[UR8][R26.64+0x50] ;  /* 0x000050081a0e7981 */ /* 0x000ea2000c1e1b00 */
[----:B----4-:R-:W-:-:S03]  /*0440*/  DMUL R18, R18, R10 ;  /* 0x0000000a12127228 */ /* 0x010fc60000000000 */
[----:B------:R-:W2:Y:S05]  /*0450*/  LDG.E.64 R10, desc[UR8][R6.64+0x140] ;  /* 0x00014008060a7981 */ /* 0x000eaa000c1e1b00 */
[----:B---3--:R-:W-:Y:S01]  /*0460*/  DFMA R16, R22, R16, R18 ;  /* 0x000000101610722b */ /* 0x008fe20000000012 */
[----:B------:R-:W3:Y:S04]  /*0470*/  LDG.E.64 R22, desc[UR8][R26.64+0x68] ;  /* 0x000068081a167981 */ /* 0x000ee8000c1e1b00 */
[----:B------:R-:W3:Y:S03]  /*0480*/  LDG.E.64 R18, desc[UR8][R6.64+0x1a0] ;  /* 0x0001a00806127981 */ /* 0x000ee6000c1e1b00 */
[----:B--2---:R-:W-:Y:S01]  /*0490*/  DFMA R10, R14, R10, R16 ;  /* 0x0000000a0e0a722b */ /* 0x004fe20000000010 */
[----:B------:R-:W2:Y:S04]  /*04a0*/  LDG.E.64 R14, desc[UR8][R26.64+0x60] ;  /* 0x000060081a0e7981 */ /* 0x000ea8000c1e1b00 */
[----:B------:R-:W2:Y:S01]  /*04b0*/  LDG.E.64 R16, desc[UR8][R6.64+0x180] ;  /* 0x0001800806107981 */ /* 0x000ea2000c1e1b00 */
[----:B------:R-:W-:-:S03]  /*04c0*/  DADD R12, R12, R20 ;  /* 0x000000000c0c7229 */ /* 0x000fc60000000014 */
[----:B------:R-:W4:Y:S01]  /*04d0*/  LDG.E.64 R20, desc[UR8][R6.64+0x1c0] ;  /* 0x0001c00806147981 */ /* 0x000f22000c1e1b00 */
[----:B---3--:R-:W-:-:S03]  /*04e0*/  DMUL R18, R22, R18 ;  /* 0x0000001216127228 */ /* 0x008fc60000000000 */
[----:B------:R-:W3:Y:S05]  /*04f0*/  LDG.E.64 R22, desc[UR8][R6.64+0x160] ;  /* 0x0001600806167981 */ /* 0x000eea000c1e1b00 */
[----:B--2---:R-:W-:Y:S01]  /*0500*/  DFMA R14, R14, R16, R18 ;  /* 0x000000100e0e722b */ /* 0x004fe20000000012 */
[----:B------:R-:W3:Y:S04]  /*0510*/  LDG.E.64 R16, desc[UR8][R26.64+0x58] ;  /* 0x000058081a107981 */ /* 0x000ee8000c1e1b00 */
[----:B------:R-:W4:Y:S01]  /*0520*/  LDG.E.64 R18, desc[UR8][R26.64+0x70] ;  /* 0x000070081a127981 */ /* 0x000f22000c1e1b00 */
[----:B------:R-:W-:Y:S01]  /*0530*/  DADD R8, R12, R8 ;  /* 0x000000000c087229 */ /* 0x000fe20000000008 */
[----:B------:R-:W-:-:S04]  /*0540*/  UIADD3 UR5, UPT, UPT, UR5, 0x4, URZ ;  /* 0x0000000405057890 */ /* 0x000fc8000fffe0ff */
[----:B------:R-:W-:Y:S01]  /*0550*/  UISETP.NE.AND UP1, UPT, UR5, URZ, UPT ;  /* 0x000000ff0500728c */ /* 0x000fe2000bf25270 */
[----:B------:R-:W-:Y:S01]  /*0560*/  IADD3 R2, PT, PT, R2, 0x4, RZ ;  /* 0x0000000402027810 */ /* 0x000fe20007ffe0ff */
[----:B------:R-:W-:Y:S01]  /*0570*/  VIADD R5, R5, 0x10 ;  /* 0x0000001005057836 */ /* 0x000fe20000000000 */
[----:B---3--:R-:W-:Y:S02]  /*0580*/  DFMA R10, R16, R22, R10 ;  /* 0x00000016100a722b */ /* 0x008fe4000000000a */
[----:B----4-:R-:W-:-:S06]  /*0590*/  DFMA R14, R18, R20, R14 ;  /* 0x00000014120e722b */ /* 0x010fcc000000000e */
[----:B------:R-:W-:Y:S02]  /*05a0*/  DADD R8, R8, R10 ;  /* 0x0000000008087229 */ /* 0x000fe4000000000a */
[----:B------:R-:W-:-:S08]  /*05b0*/  DFMA R14, R24, R28, R14 ;  /* 0x0000001c180e722b */ /* 0x000fd0000000000e */
[----:B------:R-:W-:Y:S01]  /*05c0*/  DADD R20, R8, R14 ;  /* 0x0000000008147229 */ /* 0x000fe2000000000e */
[----:B------:R-:W-:Y:S10]  /*05d0*/  BRA.U UP1, `(.L_x_2) ;  /* 0xfffffffd010c7547 */ /* 0x000ff4000b83ffff */
.L_x_1:
[----:B------:R-:W-:Y:S05]  /*05e0*/  BRA.U !UP0, `(.L_x_0) ;  /* 0x0000000108e07547 */ /* 0x000fea000b800000 */
[----:B------:R-:W-:Y:S02]  /*05f0*/  UISETP.NE.AND UP0, UPT, UR6, 0x1, UPT ;  /* 0x000000010600788c */ /* 0x000fe4000bf05270 */
[----:B------:R-:W-:-:S07]  /*0600*/  ULOP3.LUT UP1, URZ, UR7, 0x4, URZ, 0xc0, !UPT ;  /* 0x0000000407ff7892 */ /* 0x000fce000f82c0ff */
[----:B------:R-:W-:Y:S05]  /*0610*/  BRA.U !UP0, `(.L_x_3) ;  /* 0x0000000108847547 */ /* 0x000fea000b800000 */
[----:B------:R-:W1:Y:S01]  /*0620*/  LDC.64 R14, c[0x0][0x380] ;  /* 0x0000e000ff0e7b82 */ /* 0x000e620000000a00 */
[----:B------:R-:W-:Y:S02]  /*0630*/  IADD3 R5, PT, PT, R4, R3, RZ ;  /* 0x0000000304057210 */ /* 0x000fe40007ffe0ff */
[----:B------:R-:W-:-:S05]  /*0640*/  SHF.L.U32 R9, R3, 0x2, RZ ;  /* 0x0000000203097819 */ /* 0x000fca00000006ff */
        /* <DEDUP_REMOVED lines=8> */
[----:B------:R-:W5:Y:S04]  /*06d0*/  LDG.E.64 R16, desc[UR8][R14.64+0x20] ;  /* 0x000020080e107981 */ /* 0x000f68000c1e1b00 */
[----:B------:R-:W4:Y:S04]  /*06e0*/  LDG.E.64 R24, desc[UR8][R6.64] ;  /* 0x0000000806187981 */ /* 0x000f28000c1e1b00 */
[----:B------:R-:W5:Y:S04]  /*06f0*/  LDG.E.64 R18, desc[UR8][R6.64+0x80] ;  /* 0x0000800806127981 */ /* 0x000f68000c1e1b00 */
[----:B------:R-:W5:Y:S01]  /*0700*/  LDG.E.64 R28, desc[UR8][R14.64+0x38] ;  /* 0x000038080e1c7981 */ /* 0x000f62000c1e1b00 */
[----:B---3--:R-:W-:-:S03]  /*0710*/  DMUL R26, R26, R12 ;  /* 0x0000000c1a1a7228 */ /* 0x008fc60000000000 */
[----:B------:R-:W3:Y:S01]  /*0720*/  LDG.E.64 R12, desc[UR8][R6.64+0x40] ;  /* 0x00004008060c7981 */ /* 0x000ee2000c1e1b00 */
[----:B--2---:R-:W-:-:S03]  /*0730*/  DMUL R22, R22, R10 ;  /* 0x0000000a16167228 */ /* 0x004fc60000000000 */
[----:B------:R-:W3:Y:S01]  /*0740*/  LDG.E.64 R10, desc[UR8][R14.64+0x10] ;  /* 0x000010080e0a7981 */ /* 0x000ee2000c1e1b00 */
[----:B----4-:R-:W-:-:S03]  /*0750*/  DFMA R8, R8, R24, R26 ;  /* 0x000000180808722b */ /* 0x010fc6000000001a */
[----:B------:R-:W2:Y:S01]  /*0760*/  LDG.E.64 R24, desc[UR8][R14.64+0x30] ;  /* 0x000030080e187981 */ /* 0x000ea2000c1e1b00 */
[----:B-----5:R-:W-:-:S03]  /*0770*/  DFMA R16, R16, R18, R22 ;  /* 0x000000121010722b */ /* 0x020fc60000000016 */
[----:B------:R-:W4:Y:S04]  /*0780*/  LDG.E.64 R18, desc[UR8][R14.64+0x18] ;  /* 0x000018080e127981 */ /* 0x000f28000c1e1b00 */
[----:B------:R-:W2:Y:S04]  /*0790*/  LDG.E.64 R26, desc[UR8][R6.64+0xc0] ;  /* 0x0000c008061a7981 */ /* 0x000ea8000c1e1b00 */
[----:B------:R-:W4:Y:S04]  /*07a0*/  LDG.E.64 R22, desc[UR8][R6.64+0x60] ;  /* 0x0000600806167981 */ /* 0x000f28000c1e1b00 */
[----:B------:R-:W5:Y:S01]  /*07b0*/  LDG.E.64 R6, desc[UR8][R6.64+0xe0] ;  /* 0x0000e00806067981 */ /* 0x000f62000c1e1b00 */
[----:B------:R-:W-:Y:S01]  /*07c0*/  VIADD R3, R3, 0x2 ;  /* 0x0000000203037836 */ /* 0x000fe20000000000 */
[----:B---3--:R-:W-:-:S02]  /*07d0*/  DFMA R8, R10, R12, R8 ;  /* 0x0000000c0a08722b */ /* 0x008fc40000000008 */
[----:B--2---:R-:W-:-:S06]  /*07e0*/  DFMA R16, R24, R26, R16 ;  /* 0x0000001a1810722b */ /* 0x004fcc0000000010 */
[----:B----4-:R-:W-:-:S08]  /*07f0*/  DFMA R8, R18, R22, R8 ;  /* 0x000000161208722b */ /* 0x010fd00000000008 */
[----:B------:R-:W-:Y:S02]  /*0800*/  DADD R8, R20, R8 ;  /* 0x0000000014087229 */ /* 0x000fe40000000008 */
[----:B-----5:R-:W-:-:S08]  /*0810*/  DFMA R16, R28, R6, R16 ;  /* 0x000000061c10722b */ /* 0x020fd00000000010 */
[----:B------:R-:W-:-:S11]  /*0820*/  DADD R20, R8, R16 ;  /* 0x0000000008147229 */ /* 0x000fd60000000010 */
.L_x_3:
        /* <DEDUP_REMOVED lines=9> */
[----:B------:R-:W4:Y:S04]  /*08c0*/  LDG.E.64 R10, desc[UR8][R2.64+0x8] ;  /* 0x00000808020a7981 */ /* 0x000f28000c1e1b00 */
[----:B------:R-:W4:Y:S04]  /*08d0*/  LDG.E.64 R12, desc[UR8][R6.64+0x20] ;  /* 0x00002008060c7981 */ /* 0x000f28000c1e1b00 */
[----:B------:R-:W3:Y:S04]  /*08e0*/  LDG.E.64 R8, desc[UR8][R6.64] ;  /* 0x0000000806087981 */ /* 0x000ee8000c1e1b00 */
[----:B------:R-:W2:Y:S04]  /*08f0*/  LDG.E.64 R16, desc[UR8][R6.64+0x40] ;  /* 0x0000400806107981 */ /* 0x000ea8000c1e1b00 */
[----:B------:R-:W5:Y:S04]  /*0900*/  LDG.E.64 R18, desc[UR8][R2.64+0x18] ;  /* 0x0000180802127981 */ /* 0x000f68000c1e1b00 */
[----:B------:R-:W5:Y:S01]  /*0910*/  LDG.E.64 R22, desc[UR8][R6.64+0x60] ;  /* 0x0000600806167981 */ /* 0x000f62000c1e1b00 */
[----:B----4-:R-:W-:-:S08]  /*0920*/  DMUL R10, R10, R12 ;  /* 0x0000000c0a0a7228 */ /* 0x010fd00000000000 */
[----:B---3--:R-:W-:-:S08]  /*0930*/  DFMA R4, R4, R8, R10 ;  /* 0x000000080404722b */ /* 0x008fd0000000000a */
[----:B--2---:R-:W-:-:S08]  /*0940*/  DFMA R4, R14, R16, R4 ;  /* 0x000000100e04722b */ /* 0x004fd00000000004 */
[----:B-----5:R-:W-:-:S08]  /*0950*/  DFMA R4, R18, R22, R4 ;  /* 0x000000161204722b */ /* 0x020fd00000000004 */
[----:B------:R-:W-:-:S11]  /*0960*/  DADD R20, R20, R4 ;  /* 0x0000000014147229 */ /* 0x000fd60000000004 */
.L_x_0:
[----:B------:R-:W1:Y:S02]  /*0970*/  LDC.64 R2, c[0x0][0x390] ;  /* 0x0000e400ff027b82 */ /* 0x000e640000000a00 */
[----:B-1----:R-:W-:-:S05]  /*0980*/  IMAD.WIDE.U32 R2, R0, 0x8, R2 ;  /* 0x0000000800027825 */ /* 0x002fca00078e0002 */
[----:B0-----:R-:W-:Y:S01]  /*0990*/  STG.E.64 desc[UR8][R2.64], R20 ;  /* 0x0000001402007986 */ /* 0x001fe2000c101b08 */
[----:B------:R-:W-:Y:S05]  /*09a0*/  EXIT ;  /* 0x000000000000794d */ /* 0x000fea0003800000 */
.L_x_4:
[----:B------:R-:W-:-:S00]  /*09b0*/  BRA `(.L_x_4) ;  /* 0xfffffffc00fc7947 */ /* 0x000fc0000383ffff */
[----:B------:R-:W-:-:S00]  /*09c0*/  NOP ;  /* 0x0000000000007918 */ /* 0x000fc00000000000 */
        /* <DEDUP_REMOVED lines=11> */
.L_x_5:


//--------------------- .nv.shared.reserved.0     --------------------------
	.section	.nv.shared.reserved.0,"aw",@nobits
	.weak		__nv_reservedSMEM_offset_0_alias
	.size		__nv_reservedSMEM_offset_0_alias, 0, 64
	.other		__nv_reservedSMEM_offset_0_alias,@"STO_CUDA_RESERVED_SHARED STV_DEFAULT"
__nv_reservedSMEM_offset_0_alias:
	.zero		0
	.zero		64


//--------------------- .nv.constant0._Z8MatMultiP3tmpS0_Pdi --------------------------
	.section	.nv.constant0._Z8MatMultiP3tmpS0_Pdi,"a",@progbits
	.sectionflags	@""
	.align	4
.nv.constant0._Z8MatMultiP3tmpS0_Pdi:
	.zero		924


//--------------------- SYMBOLS --------------------------

	.type		.nv.reservedSmem.offset0,@object
	.size		.nv.reservedSmem.offset0,0x4
